	.headerflags	@"EF_CUDA_TEXMODE_UNIFIED EF_CUDA_64BIT_ADDRESS EF_CUDA_ACCELERATORS EF_CUDA_SM90 EF_CUDA_VIRTUAL_SM(EF_CUDA_SM90)"
	.elftype	@"ET_EXEC"


//--------------------- .nv.info                  --------------------------
	.section	.nv.info,"",@"SHT_CUDA_INFO"
	.align	4


	//----- nvinfo : EIATTR_REGCOUNT
	.align		4
        /*0000*/ 	.byte	0x04, 0x2f
        /*0002*/ 	.short	(.L_1 - .L_0)
	.align		4
.L_0:
        /*0004*/ 	.word	index@(triton_poi_fused_constant_pad_nd_26)
        /*0008*/ 	.word	0x0000001e


	//----- nvinfo : EIATTR_MIN_STACK_SIZE
	.align		4
.L_1:
        /*000c*/ 	.byte	0x04, 0x12
        /*000e*/ 	.short	(.L_3 - .L_2)
	.align		4
.L_2:
        /*0010*/ 	.word	index@(triton_poi_fused_constant_pad_nd_26)
        /*0014*/ 	.word	0x00000000


	//----- nvinfo : EIATTR_FRAME_SIZE
	.align		4
.L_3:
        /*0018*/ 	.byte	0x04, 0x11
        /*001a*/ 	.short	(.L_5 - .L_4)
	.align		4
.L_4:
        /*001c*/ 	.word	index@(triton_poi_fused_constant_pad_nd_26)
        /*0020*/ 	.word	0x00000000


	//----- nvinfo : EIATTR_MIN_STACK_SIZE
	.align		4
.L_5:
        /*0024*/ 	.byte	0x04, 0x12
        /*0026*/ 	.short	(.L_7 - .L_6)
	.align		4
.L_6:
        /*0028*/ 	.word	index@(triton_poi_fused_constant_pad_nd_26)
        /*002c*/ 	.word	0x00000000
.L_7:


//--------------------- .nv.info.triton_poi_fused_constant_pad_nd_26 --------------------------
	.section	.nv.info.triton_poi_fused_constant_pad_nd_26,"",@"SHT_CUDA_INFO"
	.sectionflags	@""
	.align	4


	//----- nvinfo : EIATTR_CUDA_API_VERSION
	.align		4
        /*0000*/ 	.byte	0x04, 0x37
        /*0002*/ 	.short	(.L_9 - .L_8)
.L_8:
        /*0004*/ 	.word	0x0000007c


	//----- nvinfo : EIATTR_KPARAM_INFO
	.align		4
.L_9:
        /*0008*/ 	.byte	0x04, 0x17
        /*000a*/ 	.short	(.L_11 - .L_10)
.L_10:
        /*000c*/ 	.word	0x00000000
        /*0010*/ 	.short	0x0003
        /*0012*/ 	.short	0x0014
        /*0014*/ 	.byte	0x00, 0xf0, 0x11, 0x00


	//----- nvinfo : EIATTR_KPARAM_INFO
	.align		4
.L_11:
        /*0018*/ 	.byte	0x04, 0x17
        /*001a*/ 	.short	(.L_13 - .L_12)
.L_12:
        /*001c*/ 	.word	0x00000000
        /*0020*/ 	.short	0x0002
        /*0022*/ 	.short	0x0010
        /*0024*/ 	.byte	0x00, 0xf0, 0x11, 0x00


	//----- nvinfo : EIATTR_KPARAM_INFO
	.align		4
.L_13:
        /*0028*/ 	.byte	0x04, 0x17
        /*002a*/ 	.short	(.L_15 - .L_14)
.L_14:
        /*002c*/ 	.word	0x00000000
        /*0030*/ 	.short	0x0001
        /*0032*/ 	.short	0x0008
        /*0034*/ 	.byte	0x00, 0xf4, 0x21, 0x00


	//----- nvinfo : EIATTR_KPARAM_INFO
	.align		4
.L_15:
        /*0038*/ 	.byte	0x04, 0x17
        /*003a*/ 	.short	(.L_17 - .L_16)
.L_16:
        /*003c*/ 	.word	0x00000000
        /*0040*/ 	.short	0x0000
        /*0042*/ 	.short	0x0000
        /*0044*/ 	.byte	0x00, 0xf4, 0x21, 0x00


	//----- nvinfo : EIATTR_SPARSE_MMA_MASK
	.align		4
.L_17:
        /*0048*/ 	.byte	0x03, 0x50
        /*004a*/ 	.short	0x0000


	//----- nvinfo : EIATTR_MAXREG_COUNT
	.align		4
        /*004c*/ 	.byte	0x03, 0x1b
        /*004e*/ 	.short	0x00ff


	//----- nvinfo : EIATTR_EXIT_INSTR_OFFSETS
	.align		4
        /*0050*/ 	.byte	0x04, 0x1c
        /*0052*/ 	.short	(.L_19 - .L_18)


	//   ....[0]....
.L_18:
        /*0054*/ 	.word	0x000007a0


	//   ....[1]....
        /*0058*/ 	.word	0x000007f0


	//----- nvinfo : EIATTR_REQNTID
	.align		4
.L_19:
        /*005c*/ 	.byte	0x04, 0x10
        /*005e*/ 	.short	(.L_21 - .L_20)
.L_20:
        /*0060*/ 	.word	0x00000080
        /*0064*/ 	.word	0x00000001
        /*0068*/ 	.word	0x00000001


	//----- nvinfo : EIATTR_CBANK_PARAM_SIZE
	.align		4
.L_21:
        /*006c*/ 	.byte	0x03, 0x19
        /*006e*/ 	.short	0x0018


	//----- nvinfo : EIATTR_PARAM_CBANK
	.align		4
        /*0070*/ 	.byte	0x04, 0x0a
        /*0072*/ 	.short	(.L_23 - .L_22)
	.align		4
.L_22:
        /*0074*/ 	.word	index@(.nv.constant0.triton_poi_fused_constant_pad_nd_26)
        /*0078*/ 	.short	0x0210
        /*007a*/ 	.short	0x0018


	//----- nvinfo : EIATTR_SW_WAR
	.align		4
.L_23:
        /*007c*/ 	.byte	0x04, 0x36
        /*007e*/ 	.short	(.L_25 - .L_24)
.L_24:
        /*0080*/ 	.word	0x00000008
.L_25:


//--------------------- .nv.callgraph             --------------------------
	.section	.nv.callgraph,"",@"SHT_CUDA_CALLGRAPH"
	.align	4
	.sectionentsize	8
	.align		4
        /*0000*/ 	.word	0x00000000
	.align		4
        /*0004*/ 	.word	0xffffffff
	.align		4
        /*0008*/ 	.word	0x00000000
	.align		4
        /*000c*/ 	.word	0xfffffffe
	.align		4
        /*0010*/ 	.word	0x00000000
	.align		4
        /*0014*/ 	.word	0xfffffffd
	.align		4
        /*0018*/ 	.word	0x00000000
	.align		4
        /*001c*/ 	.word	0xfffffffc


//--------------------- .text.triton_poi_fused_constant_pad_nd_26 --------------------------
	.section	.text.triton_poi_fused_constant_pad_nd_26,"ax",@progbits
	.sectionflags	@"SHF_BARRIERS=1"
	.align	128
        .global         triton_poi_fused_constant_pad_nd_26
        .type           triton_poi_fused_constant_pad_nd_26,@function
        .size           triton_poi_fused_constant_pad_nd_26,(.L_x_1 - triton_poi_fused_constant_pad_nd_26)
        .other          triton_poi_fused_constant_pad_nd_26,@"STO_CUDA_ENTRY STV_DEFAULT"
triton_poi_fused_constant_pad_nd_26:
.text.triton_poi_fused_constant_pad_nd_26:
[----:B------:R-:W0:Y:S01]  /*0000*/  LDC R1, c[0x0][0x28] ;  /* 0x00000a00ff017b82 */ /* 0x000e220000000800 */
[----:B------:R-:W1:Y:S01]  /*0010*/  S2R R0, SR_CTAID.X ;  /* 0x0000000000007919 */ /* 0x000e620000002500 */
[----:B------:R-:W-:Y:S01]  /*0020*/  IMAD.MOV.U32 R16, RZ, RZ, RZ ;  /* 0x000000ffff107224 */ /* 0x000fe200078e00ff */
[----:B------:R-:W-:Y:S01]  /*0030*/  ULDC.64 UR6, c[0x0][0x208] ;  /* 0x0000820000067ab9 */ /* 0x000fe20000000a00 */
[----:B------:R-:W2:Y:S01]  /*0040*/  S2R R5, SR_TID.X ;  /* 0x0000000000057919 */ /* 0x000ea20000002100 */
[----:B------:R-:W3:Y:S01]  /*0050*/  S2R R4, SR_CTAID.Y ;  /* 0x0000000000047919 */ /* 0x000ee20000002600 */
[----:B-1----:R-:W-:Y:S01]  /*0060*/  IMAD.SHL.U32 R0, R0, 0x20, RZ ;  /* 0x0000002000007824 */ /* 0x002fe200078e00ff */
[----:B--2---:R-:W-:-:S04]  /*0070*/  SHF.R.U32.HI R7, RZ, 0x5, R5 ;  /* 0x00000005ff077819 */ /* 0x004fc80000011605 */
[----:B------:R-:W-:Y:S01]  /*0080*/  LOP3.LUT R6, R0, 0x1f, R5, 0xf8, !PT ;  /* 0x0000001f00067812 */ /* 0x000fe200078ef805 */
[----:B---3--:R-:W-:Y:S01]  /*0090*/  IMAD.SHL.U32 R4, R4, 0x20, RZ ;  /* 0x0000002004047824 */ /* 0x008fe200078e00ff */
[----:B------:R-:W-:-:S03]  /*00a0*/  SGXT.U32 R7, R7, 0x2 ;  /* 0x000000020707781a */ /* 0x000fc60000000000 */
[----:B------:R-:W-:Y:S01]  /*00b0*/  IMAD.HI R2, R6, 0x78787879, RZ ;  /* 0x7878787906027827 */ /* 0x000fe200078e02ff */
[----:B------:R-:W-:-:S04]  /*00c0*/  LOP3.LUT R9, R4, R7, RZ, 0xfc, !PT ;  /* 0x0000000704097212 */ /* 0x000fc800078efcff */
[----:B------:R-:W-:-:S04]  /*00d0*/  SHF.R.U32.HI R3, RZ, 0x1f, R2 ;  /* 0x0000001fff037819 */ /* 0x000fc80000011602 */
[----:B------:R-:W-:Y:S02]  /*00e0*/  LEA.HI.SX32 R11, R2, R3, 0x1d ;  /* 0x00000003020b7211 */ /* 0x000fe400078feaff */
[----:B------:R-:W1:Y:S03]  /*00f0*/  LDC.64 R2, c[0x0][0x210] ;  /* 0x00008400ff027b82 */ /* 0x000e660000000a00 */
[----:B------:R-:W-:-:S05]  /*0100*/  IMAD R8, R11, -0x11, R6 ;  /* 0xffffffef0b087824 */ /* 0x000fca00078e0206 */
[----:B------:R-:W-:-:S04]  /*0110*/  ISETP.GE.AND P0, PT, R8, 0x10, PT ;  /* 0x000000100800780c */ /* 0x000fc80003f06270 */
[----:B------:R-:W-:Y:S01]  /*0120*/  ISETP.LT.AND P0, PT, R6, 0x110, !P0 ;  /* 0x000001100600780c */ /* 0x000fe20004701270 */
[----:B------:R-:W-:-:S03]  /*0130*/  IMAD R6, R11, 0x10, R8 ;  /* 0x000000100b067824 */ /* 0x000fc600078e0208 */
[C---:B------:R-:W-:Y:S01]  /*0140*/  ISETP.LT.AND P1, PT, R9.reuse, 0x200, P0 ;  /* 0x000002000900780c */ /* 0x040fe20000721270 */
[----:B------:R-:W-:-:S04]  /*0150*/  IMAD R9, R9, 0x100, R6 ;  /* 0x0000010009097824 */ /* 0x000fc800078e0206 */
[----:B-1----:R-:W-:-:S08]  /*0160*/  IMAD.WIDE R8, R9, 0x4, R2 ;  /* 0x0000000409087825 */ /* 0x002fd000078e0202 */
[----:B------:R1:W2:Y:S01]  /*0170*/  @P1 LDG.E.EL R16, desc[UR6][R8.64] ;  /* 0x0000000608101981 */ /* 0x0002a2000c2e1900 */
[----:B------:R-:W-:Y:S02]  /*0180*/  LOP3.LUT R11, R4, 0x4, R7, 0xfe, !PT ;  /* 0x00000004040b7812 */ /* 0x000fe400078efe07 */
[----:B------:R-:W-:Y:S02]  /*0190*/  CS2R R12, SRZ ;  /* 0x00000000000c7805 */ /* 0x000fe4000001ff00 */
[C---:B------:R-:W-:Y:S01]  /*01a0*/  ISETP.LT.AND P6, PT, R11.reuse, 0x200, P0 ;  /* 0x000002000b00780c */ /* 0x040fe200007c1270 */
[----:B------:R-:W-:Y:S01]  /*01b0*/  IMAD R11, R11, 0x100, R6 ;  /* 0x000001000b0b7824 */ /* 0x000fe200078e0206 */
[----:B------:R-:W-:Y:S02]  /*01c0*/  LOP3.LUT R15, R4, 0x8, R7, 0xfe, !PT ;  /* 0x00000008040f7812 */ /* 0x000fe400078efe07 */
[----:B------:R-:W-:Y:S01]  /*01d0*/  LOP3.LUT R17, R4, 0xc, R7, 0xfe, !PT ;  /* 0x0000000c04117812 */ /* 0x000fe200078efe07 */
[----:B------:R-:W-:Y:S01]  /*01e0*/  IMAD.WIDE R10, R11, 0x4, R2 ;  /* 0x000000040b0a7825 */ /* 0x000fe200078e0202 */
[----:B-1----:R-:W-:-:S02]  /*01f0*/  LOP3.LUT R9, R4, 0x10, R7, 0xfe, !PT ;  /* 0x0000001004097812 */ /* 0x002fc400078efe07 */
[----:B------:R-:W-:Y:S02]  /*0200*/  LOP3.LUT R19, R4, 0x14, R7, 0xfe, !PT ;  /* 0x0000001404137812 */ /* 0x000fe400078efe07 */
[----:B------:R-:W-:Y:S01]  /*0210*/  LOP3.LUT R21, R4, 0x18, R7, 0xfe, !PT ;  /* 0x0000001804157812 */ /* 0x000fe200078efe07 */
[C-C-:B------:R-:W-:Y:S01]  /*0220*/  IMAD R23, R15.reuse, 0x100, R6.reuse ;  /* 0x000001000f177824 */ /* 0x140fe200078e0206 */
[----:B------:R-:W-:Y:S01]  /*0230*/  LOP3.LUT R7, R4, 0x1c, R7, 0xfe, !PT ;  /* 0x0000001c04077812 */ /* 0x000fe200078efe07 */
[----:B------:R1:W3:Y:S01]  /*0240*/  @P6 LDG.E.EL R12, desc[UR6][R10.64] ;  /* 0x000000060a0c6981 */ /* 0x0002e2000c2e1900 */
[----:B------:R-:W-:Y:S01]  /*0250*/  ISETP.LT.AND P5, PT, R15, 0x200, P0 ;  /* 0x000002000f00780c */ /* 0x000fe200007a1270 */
[--C-:B------:R-:W-:Y:S01]  /*0260*/  IMAD R25, R19, 0x100, R6.reuse ;  /* 0x0000010013197824 */ /* 0x100fe200078e0206 */
[----:B------:R-:W-:Y:S01]  /*0270*/  ISETP.LT.AND P4, PT, R17, 0x200, P0 ;  /* 0x000002001100780c */ /* 0x000fe20000781270 */
[--C-:B------:R-:W-:Y:S01]  /*0280*/  IMAD R27, R7, 0x100, R6.reuse ;  /* 0x00000100071b7824 */ /* 0x100fe200078e0206 */
[C---:B------:R-:W-:Y:S01]  /*0290*/  ISETP.LT.AND P3, PT, R9.reuse, 0x200, P0 ;  /* 0x000002000900780c */ /* 0x040fe20000761270 */
[----:B------:R-:W-:Y:S01]  /*02a0*/  IMAD R9, R9, 0x100, R6 ;  /* 0x0000010009097824 */ /* 0x000fe200078e0206 */
[----:B------:R-:W-:Y:S01]  /*02b0*/  ISETP.LT.AND P2, PT, R19, 0x200, P0 ;  /* 0x000002001300780c */ /* 0x000fe20000741270 */
[----:B------:R-:W-:-:S02]  /*02c0*/  IMAD.MOV.U32 R14, RZ, RZ, RZ ;  /* 0x000000ffff0e7224 */ /* 0x000fc400078e00ff */
[----:B-1----:R-:W-:-:S04]  /*02d0*/  IMAD R11, R17, 0x100, R6 ;  /* 0x00000100110b7824 */ /* 0x002fc800078e0206 */
[----:B------:R-:W-:-:S04]  /*02e0*/  IMAD.WIDE R18, R11, 0x4, R2 ;  /* 0x000000040b127825 */ /* 0x000fc800078e0202 */
[--C-:B------:R-:W-:Y:S01]  /*02f0*/  IMAD.WIDE R10, R9, 0x4, R2.reuse ;  /* 0x00000004090a7825 */ /* 0x100fe200078e0202 */
[----:B------:R-:W4:Y:S03]  /*0300*/  @P4 LDG.E.EL R14, desc[UR6][R18.64] ;  /* 0x00000006120e4981 */ /* 0x000f26000c2e1900 */
[----:B------:R-:W-:Y:S01]  /*0310*/  IMAD.WIDE R8, R25, 0x4, R2 ;  /* 0x0000000419087825 */ /* 0x000fe200078e0202 */
[----:B--2---:R-:W-:-:S03]  /*0320*/  SEL R15, R16, RZ, P1 ;  /* 0x000000ff100f7207 */ /* 0x004fc60000800000 */
[----:B------:R-:W-:Y:S01]  /*0330*/  IMAD.WIDE R16, R23, 0x4, R2 ;  /* 0x0000000417107825 */ /* 0x000fe200078e0202 */
[----:B------:R-:W-:Y:S02]  /*0340*/  ISETP.LT.AND P1, PT, R21, 0x200, P0 ;  /* 0x000002001500780c */ /* 0x000fe40000721270 */
[----:B------:R-:W-:Y:S01]  /*0350*/  ISETP.LT.AND P0, PT, R7, 0x200, P0 ;  /* 0x000002000700780c */ /* 0x000fe20000701270 */
[----:B------:R-:W-:Y:S01]  /*0360*/  IMAD R23, R21, 0x100, R6 ;  /* 0x0000010015177824 */ /* 0x000fe200078e0206 */
[----:B------:R-:W-:Y:S01]  /*0370*/  CS2R R20, SRZ ;  /* 0x0000000000147805 */ /* 0x000fe2000001ff00 */
[----:B------:R1:W2:Y:S02]  /*0380*/  @P5 LDG.E.EL R13, desc[UR6][R16.64] ;  /* 0x00000006100d5981 */ /* 0x0002a4000c2e1900 */
[--C-:B------:R-:W-:Y:S01]  /*0390*/  IMAD.WIDE R6, R23, 0x4, R2.reuse ;  /* 0x0000000417067825 */ /* 0x100fe200078e0202 */
[----:B------:R-:W-:Y:S02]  /*03a0*/  CS2R R22, SRZ ;  /* 0x0000000000167805 */ /* 0x000fe4000001ff00 */
[----:B------:R-:W5:Y:S01]  /*03b0*/  @P3 LDG.E.EL R20, desc[UR6][R10.64] ;  /* 0x000000060a143981 */ /* 0x000f62000c2e1900 */
[----:B------:R-:W-:-:S03]  /*03c0*/  IMAD.WIDE R2, R27, 0x4, R2 ;  /* 0x000000041b027825 */ /* 0x000fc600078e0202 */
[----:B------:R4:W5:Y:S04]  /*03d0*/  @P2 LDG.E.EL R21, desc[UR6][R8.64] ;  /* 0x0000000608152981 */ /* 0x000968000c2e1900 */
[----:B------:R3:W5:Y:S04]  /*03e0*/  @P1 LDG.E.EL R23, desc[UR6][R6.64] ;  /* 0x0000000606171981 */ /* 0x000768000c2e1900 */
[----:B------:R3:W5:Y:S01]  /*03f0*/  @P0 LDG.E.EL R22, desc[UR6][R2.64] ;  /* 0x0000000602160981 */ /* 0x000762000c2e1900 */
[----:B-1----:R-:W1:Y:S01]  /*0400*/  S2R R17, SR_TID.X ;  /* 0x0000000000117919 */ /* 0x002e620000002100 */
[----:B------:R-:W3:Y:S01]  /*0410*/  S2UR UR5, SR_CgaCtaId ;  /* 0x00000000000579c3 */ /* 0x000ee20000008800 */
[----:B------:R-:W-:Y:S01]  /*0420*/  UMOV UR4, 0x400 ;  /* 0x0000040000047882 */ /* 0x000fe20000000000 */
[----:B----4-:R-:W-:Y:S01]  /*0430*/  SEL R9, R14, RZ, P4 ;  /* 0x000000ff0e097207 */ /* 0x010fe20002000000 */
[----:B0--3--:R-:W-:Y:S01]  /*0440*/  UPRMT UR4, UR5, 0x654, UR4 ;  /* 0x0000065405047896 */ /* 0x009fe20008000004 */
[----:B-1----:R-:W-:Y:S01]  /*0450*/  IMAD.SHL.U32 R16, R17, 0x20, RZ ;  /* 0x0000002011107824 */ /* 0x002fe200078e00ff */
[----:B------:R-:W-:-:S04]  /*0460*/  SHF.R.U32.HI R19, RZ, 0x5, R17 ;  /* 0x00000005ff137819 */ /* 0x000fc80000011611 */
[----:B------:R-:W-:Y:S02]  /*0470*/  SGXT.U32 R19, R19, 0x2 ;  /* 0x000000021313781a */ /* 0x000fe40000000000 */
[----:B------:R-:W-:-:S04]  /*0480*/  LOP3.LUT R16, R16, 0x3e0, RZ, 0xc0, !PT ;  /* 0x000003e010107812 */ /* 0x000fc800078ec0ff */
[C---:B------:R-:W-:Y:S02]  /*0490*/  LOP3.LUT R8, R16.reuse, R19, RZ, 0xfc, !PT ;  /* 0x0000001310087212 */ /* 0x040fe400078efcff */
[----:B------:R-:W-:Y:S01]  /*04a0*/  LEA.HI R7, R16, UR4, RZ, 0x1f ;  /* 0x0000000410077c11 */ /* 0x000fe2000f8ff8ff */
[C---:B------:R-:W-:Y:S02]  /*04b0*/  IMAD.SHL.U32 R2, R17.reuse, 0x2, RZ ;  /* 0x0000000211027824 */ /* 0x040fe400078e00ff */
[----:B------:R-:W-:Y:S02]  /*04c0*/  IMAD.SHL.U32 R6, R17, 0x4, RZ ;  /* 0x0000000411067824 */ /* 0x000fe400078e00ff */
[----:B------:R-:W-:Y:S01]  /*04d0*/  IMAD R16, R8, 0x4, R7 ;  /* 0x0000000408107824 */ /* 0x000fe200078e0207 */
[----:B------:R-:W-:-:S04]  /*04e0*/  SEL R7, R12, RZ, P6 ;  /* 0x000000ff0c077207 */ /* 0x000fc80003000000 */
[----:B------:R-:W-:Y:S04]  /*04f0*/  STS [R16], R15 ;  /* 0x0000000f10007388 */ /* 0x000fe80000000800 */
[----:B------:R0:W-:Y:S04]  /*0500*/  STS [R16+0x10], R7 ;  /* 0x0000100710007388 */ /* 0x0001e80000000800 */
[----:B------:R-:W-:Y:S01]  /*0510*/  STS [R16+0x30], R9 ;  /* 0x0000300910007388 */ /* 0x000fe20000000800 */
[----:B------:R-:W-:Y:S02]  /*0520*/  LOP3.LUT R2, R2, 0xf0, RZ, 0xc0, !PT ;  /* 0x000000f002027812 */ /* 0x000fe400078ec0ff */
[----:B------:R-:W-:-:S03]  /*0530*/  LOP3.LUT R6, R6, 0x1fc, RZ, 0xc0, !PT ;  /* 0x000001fc06067812 */ /* 0x000fc600078ec0ff */
[----:B------:R-:W-:-:S04]  /*0540*/  VIADD R3, R2, UR4 ;  /* 0x0000000402037c36 */ /* 0x000fc80008000000 */
[----:B------:R-:W-:Y:S02]  /*0550*/  IMAD R8, R6, 0x4, R3 ;  /* 0x0000000406087824 */ /* 0x000fe400078e0203 */
[----:B------:R-:W-:-:S05]  /*0560*/  IMAD.SHL.U32 R3, R5, 0x4, RZ ;  /* 0x0000000405037824 */ /* 0x000fca00078e00ff */
[----:B------:R-:W-:Y:S02]  /*0570*/  LOP3.LUT R4, R4, 0x1c, R3, 0xf8, !PT ;  /* 0x0000001c04047812 */ /* 0x000fe400078ef803 */
[----:B------:R-:W1:Y:S02]  /*0580*/  LDC.64 R2, c[0x0][0x218] ;  /* 0x00008600ff027b82 */ /* 0x000e640000000a00 */
[----:B0-----:R-:W-:Y:S02]  /*0590*/  SHF.R.S32.HI R7, RZ, 0x1f, R4 ;  /* 0x0000001fff077819 */ /* 0x001fe40000011404 */
[----:B------:R-:W-:Y:S02]  /*05a0*/  SHF.R.U32.HI R5, RZ, 0x3, R5 ;  /* 0x00000003ff057819 */ /* 0x000fe40000011605 */
[----:B------:R-:W-:Y:S02]  /*05b0*/  LEA.HI R7, R7, R4, RZ, 0x7 ;  /* 0x0000000407077211 */ /* 0x000fe400078f38ff */
[----:B------:R-:W-:-:S04]  /*05c0*/  SGXT.U32 R5, R5, 0x4 ;  /* 0x000000040505781a */ /* 0x000fc80000000000 */
[----:B------:R-:W-:-:S04]  /*05d0*/  LOP3.LUT R5, R0, R5, RZ, 0xfc, !PT ;  /* 0x0000000500057212 */ /* 0x000fc800078efcff */
[----:B------:R-:W-:Y:S02]  /*05e0*/  LOP3.LUT R0, R5, 0x10, RZ, 0xfc, !PT ;  /* 0x0000001005007812 */ /* 0x000fe400078efcff */
[----:B--2---:R-:W-:Y:S02]  /*05f0*/  SEL R13, R13, RZ, P5 ;  /* 0x000000ff0d0d7207 */ /* 0x004fe40002800000 */
[----:B-----5:R-:W-:Y:S02]  /*0600*/  SEL R17, R20, RZ, P3 ;  /* 0x000000ff14117207 */ /* 0x020fe40001800000 */
[----:B------:R-:W-:Y:S02]  /*0610*/  SEL R21, R21, RZ, P2 ;  /* 0x000000ff15157207 */ /* 0x000fe40001000000 */
[----:B------:R-:W-:Y:S02]  /*0620*/  SEL R23, R23, RZ, P1 ;  /* 0x000000ff17177207 */ /* 0x000fe40000800000 */
[----:B------:R-:W-:Y:S01]  /*0630*/  SEL R22, R22, RZ, P0 ;  /* 0x000000ff16167207 */ /* 0x000fe20000000000 */
[----:B------:R0:W-:Y:S04]  /*0640*/  STS [R16+0x20], R13 ;  /* 0x0000200d10007388 */ /* 0x0001e80000000800 */
[----:B------:R-:W-:Y:S04]  /*0650*/  STS [R16+0x40], R17 ;  /* 0x0000401110007388 */ /* 0x000fe80000000800 */
[----:B------:R-:W-:Y:S04]  /*0660*/  STS [R16+0x50], R21 ;  /* 0x0000501510007388 */ /* 0x000fe80000000800 */
[----:B------:R-:W-:Y:S04]  /*0670*/  STS [R16+0x60], R23 ;  /* 0x0000601710007388 */ /* 0x000fe80000000800 */
[----:B------:R-:W-:Y:S01]  /*0680*/  STS [R16+0x70], R22 ;  /* 0x0000701610007388 */ /* 0x000fe20000000800 */
[----:B------:R-:W-:Y:S01]  /*0690*/  BAR.SYNC.DEFER_BLOCKING 0x0 ;  /* 0x0000000000007b1d */ /* 0x000fe20000010000 */
[----:B0-----:R-:W-:-:S05]  /*06a0*/  LOP3.LUT R13, R7, 0xffffff80, RZ, 0xc0, !PT ;  /* 0xffffff80070d7812 */ /* 0x001fca00078ec0ff */
[----:B------:R-:W0:Y:S01]  /*06b0*/  LDS.128 R8, [R8] ;  /* 0x0000000008087984 */ /* 0x000e220000000c00 */
[----:B------:R-:W-:Y:S01]  /*06c0*/  SHF.R.S32.HI R7, RZ, 0x7, R7 ;  /* 0x00000007ff077819 */ /* 0x000fe20000011407 */
[C---:B------:R-:W-:Y:S01]  /*06d0*/  IMAD.IADD R12, R4.reuse, 0x1, -R13 ;  /* 0x00000001040c7824 */ /* 0x040fe200078e0a0d */
[----:B------:R-:W-:Y:S02]  /*06e0*/  ISETP.GE.AND P0, PT, R4, 0x200, PT ;  /* 0x000002000400780c */ /* 0x000fe40003f06270 */
[----:B------:R-:W-:Y:S01]  /*06f0*/  LOP3.LUT R13, R6, 0x200, RZ, 0xfc, !PT ;  /* 0x00000200060d7812 */ /* 0x000fe200078efcff */
[----:B------:R-:W-:Y:S01]  /*0700*/  IMAD R7, R7, 0x9080, R12 ;  /* 0x0000908007077824 */ /* 0x000fe200078e020c */
[C---:B------:R-:W-:Y:S02]  /*0710*/  ISETP.LT.AND P1, PT, R5.reuse, 0x121, !P0 ;  /* 0x000001210500780c */ /* 0x040fe40004721270 */
[----:B------:R-:W-:Y:S01]  /*0720*/  ISETP.LT.AND P0, PT, R0, 0x121, !P0 ;  /* 0x000001210000780c */ /* 0x000fe20004701270 */
[----:B------:R-:W-:Y:S01]  /*0730*/  IMAD R5, R5, 0x80, R7 ;  /* 0x0000008005057824 */ /* 0x000fe200078e0207 */
[----:B------:R-:W-:-:S03]  /*0740*/  SHF.R.U32.HI R13, RZ, 0x1, R13 ;  /* 0x00000001ff0d7819 */ /* 0x000fc6000001160d */
[----:B-1----:R-:W-:Y:S01]  /*0750*/  IMAD.WIDE R4, R5, 0x4, R2 ;  /* 0x0000000405047825 */ /* 0x002fe200078e0202 */
[----:B------:R-:W-:-:S05]  /*0760*/  LOP3.LUT R13, R13, 0x1f0, RZ, 0xc0, !PT ;  /* 0x000001f00d0d7812 */ /* 0x000fca00078ec0ff */
[----:B------:R-:W-:-:S04]  /*0770*/  VIADD R13, R13, UR4 ;  /* 0x000000040d0d7c36 */ /* 0x000fc80008000000 */
[----:B------:R-:W-:Y:S01]  /*0780*/  IMAD R13, R6, 0x4, R13 ;  /* 0x00000004060d7824 */ /* 0x000fe200078e020d */
[----:B0-----:R0:W-:Y:S02]  /*0790*/  @P1 STG.E.128 desc[UR6][R4.64], R8 ;  /* 0x0000000804001986 */ /* 0x0011e4000c101d06 */
[----:B0-----:R-:W-:Y:S05]  /*07a0*/  @!P0 EXIT ;  /* 0x000000000000894d */ /* 0x001fea0003800000 */
[----:B------:R-:W0:Y:S01]  /*07b0*/  LDS.128 R12, [R13+0x800] ;  /* 0x000800000d0c7984 */ /* 0x000e220000000c00 */
[----:B------:R-:W-:-:S04]  /*07c0*/  IMAD R7, R0, 0x80, R7 ;  /* 0x0000008000077824 */ /* 0x000fc800078e0207 */
[----:B------:R-:W-:-:S05]  /*07d0*/  IMAD.WIDE R2, R7, 0x4, R2 ;  /* 0x0000000407027825 */ /* 0x000fca00078e0202 */
[----:B0-----:R-:W-:Y:S01]  /*07e0*/  STG.E.128 desc[UR6][R2.64], R12 ;  /* 0x0000000c02007986 */ /* 0x001fe2000c101d06 */
[----:B------:R-:W-:Y:S05]  /*07f0*/  EXIT ;  /* 0x000000000000794d */ /* 0x000fea0003800000 */
.L_x_0:
[----:B------:R-:W-:-:S00]  /*0800*/  BRA `(.L_x_0) ;  /* 0xfffffffc00fc7947 */ /* 0x000fc0000383ffff */
[----:B------:R-:W-:-:S00]  /*0810*/  NOP ;  /* 0x0000000000007918 */ /* 0x000fc00000000000 */
        /* <DEDUP_REMOVED lines=14> */
.L_x_1:


//--------------------- .nv.shared.triton_poi_fused_constant_pad_nd_26 --------------------------
	.section	.nv.shared.triton_poi_fused_constant_pad_nd_26,"aw",@nobits
	.sectionflags	@""
	.align	16
	.zero		1024


//--------------------- .nv.constant0.triton_poi_fused_constant_pad_nd_26 --------------------------
	.section	.nv.constant0.triton_poi_fused_constant_pad_nd_26,"a",@progbits
	.sectionflags	@""
	.align	4
.nv.constant0.triton_poi_fused_constant_pad_nd_26:
	.zero		552
